//
// Generated by NVIDIA NVVM Compiler
//
// Compiler Build ID: CL-36424714
// Cuda compilation tools, release 13.0, V13.0.88
// Based on NVVM 20.0.0
//

.version 9.0
.target sm_100
.address_size 64

	// .globl	_Z12gpu_get_topkPiiS_
// _ZZ12gpu_get_topkPiiS_E14temp_per_block has been demoted

.visible .entry _Z12gpu_get_topkPiiS_(
	.param .u64 .ptr .align 1 _Z12gpu_get_topkPiiS__param_0,
	.param .u32 _Z12gpu_get_topkPiiS__param_1,
	.param .u64 .ptr .align 1 _Z12gpu_get_topkPiiS__param_2
)
{
	.reg .pred 	%p<13>;
	.reg .b32 	%r<475>;
	.reg .b64 	%rd<18>;
	// demoted variable
	.shared .align 4 .b8 _ZZ12gpu_get_topkPiiS_E14temp_per_block[20480];
	ld.param.u64 	%rd2, [_Z12gpu_get_topkPiiS__param_0];
	ld.param.u32 	%r240, [_Z12gpu_get_topkPiiS__param_1];
	mov.u32 	%r1, %tid.x;
	mov.u32 	%r2, %ctaid.x;
	mov.u32 	%r3, %ntid.x;
	mul.lo.s32 	%r4, %r2, %r3;
	add.s32 	%r331, %r4, %r1;
	setp.ge.s32 	%p1, %r331, %r240;
	mov.b32 	%r415, 0;
	mov.u32 	%r416, %r415;
	mov.u32 	%r417, %r415;
	mov.u32 	%r418, %r415;
	mov.u32 	%r419, %r415;
	mov.u32 	%r420, %r415;
	mov.u32 	%r421, %r415;
	mov.u32 	%r422, %r415;
	mov.u32 	%r423, %r415;
	mov.u32 	%r424, %r415;
	mov.u32 	%r425, %r415;
	mov.u32 	%r426, %r415;
	mov.u32 	%r427, %r415;
	mov.u32 	%r428, %r415;
	mov.u32 	%r429, %r415;
	mov.u32 	%r430, %r415;
	mov.u32 	%r431, %r415;
	mov.u32 	%r432, %r415;
	mov.u32 	%r433, %r415;
	mov.u32 	%r434, %r415;
	@%p1 bra 	$L__BB0_5;
	mov.u32 	%r243, %nctaid.x;
	mul.lo.s32 	%r6, %r243, %r3;
	cvta.to.global.u64 	%rd1, %rd2;
	mov.b32 	%r415, 0;
$L__BB0_2:
	mul.wide.s32 	%rd4, %r331, 4;
	add.s64 	%rd5, %rd1, %rd4;
	ld.global.u32 	%r28, [%rd5];
	setp.le.s32 	%p2, %r28, %r415;
	@%p2 bra 	$L__BB0_4;
	min.s32 	%r415, %r416, %r28;
	max.s32 	%r244, %r416, %r28;
	min.s32 	%r416, %r417, %r244;
	max.s32 	%r245, %r417, %r244;
	min.s32 	%r417, %r418, %r245;
	max.s32 	%r246, %r418, %r245;
	min.s32 	%r418, %r419, %r246;
	max.s32 	%r247, %r419, %r246;
	min.s32 	%r419, %r420, %r247;
	max.s32 	%r248, %r420, %r247;
	min.s32 	%r420, %r421, %r248;
	max.s32 	%r249, %r421, %r248;
	min.s32 	%r421, %r422, %r249;
	max.s32 	%r250, %r422, %r249;
	min.s32 	%r422, %r423, %r250;
	max.s32 	%r251, %r423, %r250;
	min.s32 	%r423, %r424, %r251;
	max.s32 	%r252, %r424, %r251;
	min.s32 	%r424, %r425, %r252;
	max.s32 	%r253, %r425, %r252;
	min.s32 	%r425, %r426, %r253;
	max.s32 	%r254, %r426, %r253;
	min.s32 	%r426, %r427, %r254;
	max.s32 	%r255, %r427, %r254;
	min.s32 	%r427, %r428, %r255;
	max.s32 	%r256, %r428, %r255;
	min.s32 	%r428, %r429, %r256;
	max.s32 	%r257, %r429, %r256;
	min.s32 	%r429, %r430, %r257;
	max.s32 	%r258, %r430, %r257;
	min.s32 	%r430, %r431, %r258;
	max.s32 	%r259, %r431, %r258;
	min.s32 	%r431, %r432, %r259;
	max.s32 	%r260, %r432, %r259;
	min.s32 	%r432, %r433, %r260;
	max.s32 	%r261, %r433, %r260;
	min.s32 	%r433, %r434, %r261;
	max.s32 	%r434, %r434, %r261;
$L__BB0_4:
	add.s32 	%r331, %r331, %r6;
	setp.lt.s32 	%p3, %r331, %r240;
	@%p3 bra 	$L__BB0_2;
$L__BB0_5:
	mov.u32 	%r263, _ZZ12gpu_get_topkPiiS_E14temp_per_block;
	mad.lo.s32 	%r90, %r1, 80, %r263;
	st.shared.u32 	[%r90], %r434;
	st.shared.u32 	[%r90+4], %r433;
	st.shared.u32 	[%r90+8], %r432;
	st.shared.u32 	[%r90+12], %r431;
	st.shared.u32 	[%r90+16], %r430;
	st.shared.u32 	[%r90+20], %r429;
	st.shared.u32 	[%r90+24], %r428;
	st.shared.u32 	[%r90+28], %r427;
	st.shared.u32 	[%r90+32], %r426;
	st.shared.u32 	[%r90+36], %r425;
	st.shared.u32 	[%r90+40], %r424;
	st.shared.u32 	[%r90+44], %r423;
	st.shared.u32 	[%r90+48], %r422;
	st.shared.u32 	[%r90+52], %r421;
	st.shared.u32 	[%r90+56], %r420;
	st.shared.u32 	[%r90+60], %r419;
	st.shared.u32 	[%r90+64], %r418;
	st.shared.u32 	[%r90+68], %r417;
	st.shared.u32 	[%r90+72], %r416;
	st.shared.u32 	[%r90+76], %r415;
	bar.sync 	0;
	mov.b32 	%r392, 128;
$L__BB0_6:
	setp.ge.u32 	%p4, %r1, %r392;
	@%p4 bra 	$L__BB0_13;
	add.s32 	%r266, %r392, %r1;
	mad.lo.s32 	%r112, %r266, 80, %r263;
	mov.b32 	%r394, 4;
	mov.b32 	%r393, 0;
$L__BB0_8:
	add.s32 	%r268, %r112, %r393;
	ld.shared.u32 	%r135, [%r268];
	setp.le.s32 	%p5, %r135, %r415;
	@%p5 bra 	$L__BB0_10;
	min.s32 	%r415, %r135, %r416;
	max.s32 	%r269, %r135, %r416;
	min.s32 	%r416, %r269, %r417;
	max.s32 	%r270, %r269, %r417;
	min.s32 	%r417, %r270, %r418;
	max.s32 	%r271, %r270, %r418;
	min.s32 	%r418, %r271, %r419;
	max.s32 	%r272, %r271, %r419;
	min.s32 	%r419, %r272, %r420;
	max.s32 	%r273, %r272, %r420;
	min.s32 	%r420, %r273, %r421;
	max.s32 	%r274, %r273, %r421;
	min.s32 	%r421, %r274, %r422;
	max.s32 	%r275, %r274, %r422;
	min.s32 	%r422, %r275, %r423;
	max.s32 	%r276, %r275, %r423;
	min.s32 	%r423, %r276, %r424;
	max.s32 	%r277, %r276, %r424;
	min.s32 	%r424, %r277, %r425;
	max.s32 	%r278, %r277, %r425;
	min.s32 	%r425, %r278, %r426;
	max.s32 	%r279, %r278, %r426;
	min.s32 	%r426, %r279, %r427;
	max.s32 	%r280, %r279, %r427;
	min.s32 	%r427, %r280, %r428;
	max.s32 	%r281, %r280, %r428;
	min.s32 	%r428, %r281, %r429;
	max.s32 	%r282, %r281, %r429;
	min.s32 	%r429, %r282, %r430;
	max.s32 	%r283, %r282, %r430;
	min.s32 	%r430, %r283, %r431;
	max.s32 	%r284, %r283, %r431;
	min.s32 	%r431, %r284, %r432;
	max.s32 	%r285, %r284, %r432;
	min.s32 	%r432, %r285, %r433;
	max.s32 	%r286, %r285, %r433;
	min.s32 	%r433, %r286, %r434;
	max.s32 	%r434, %r286, %r434;
$L__BB0_10:
	add.s32 	%r287, %r112, %r394;
	ld.shared.u32 	%r176, [%r287];
	setp.le.s32 	%p6, %r176, %r415;
	@%p6 bra 	$L__BB0_12;
	min.s32 	%r415, %r176, %r416;
	max.s32 	%r288, %r176, %r416;
	min.s32 	%r416, %r288, %r417;
	max.s32 	%r289, %r288, %r417;
	min.s32 	%r417, %r289, %r418;
	max.s32 	%r290, %r289, %r418;
	min.s32 	%r418, %r290, %r419;
	max.s32 	%r291, %r290, %r419;
	min.s32 	%r419, %r291, %r420;
	max.s32 	%r292, %r291, %r420;
	min.s32 	%r420, %r292, %r421;
	max.s32 	%r293, %r292, %r421;
	min.s32 	%r421, %r293, %r422;
	max.s32 	%r294, %r293, %r422;
	min.s32 	%r422, %r294, %r423;
	max.s32 	%r295, %r294, %r423;
	min.s32 	%r423, %r295, %r424;
	max.s32 	%r296, %r295, %r424;
	min.s32 	%r424, %r296, %r425;
	max.s32 	%r297, %r296, %r425;
	min.s32 	%r425, %r297, %r426;
	max.s32 	%r298, %r297, %r426;
	min.s32 	%r426, %r298, %r427;
	max.s32 	%r299, %r298, %r427;
	min.s32 	%r427, %r299, %r428;
	max.s32 	%r300, %r299, %r428;
	min.s32 	%r428, %r300, %r429;
	max.s32 	%r301, %r300, %r429;
	min.s32 	%r429, %r301, %r430;
	max.s32 	%r302, %r301, %r430;
	min.s32 	%r430, %r302, %r431;
	max.s32 	%r303, %r302, %r431;
	min.s32 	%r431, %r303, %r432;
	max.s32 	%r304, %r303, %r432;
	min.s32 	%r432, %r304, %r433;
	max.s32 	%r305, %r304, %r433;
	min.s32 	%r433, %r305, %r434;
	max.s32 	%r434, %r305, %r434;
$L__BB0_12:
	add.s32 	%r394, %r394, 8;
	add.s32 	%r393, %r393, 8;
	setp.ne.s32 	%p7, %r394, 84;
	@%p7 bra 	$L__BB0_8;
$L__BB0_13:
	bar.sync 	0;
	@%p4 bra 	$L__BB0_15;
	st.shared.u32 	[%r90], %r434;
	st.shared.u32 	[%r90+4], %r433;
	st.shared.u32 	[%r90+8], %r432;
	st.shared.u32 	[%r90+12], %r431;
	st.shared.u32 	[%r90+16], %r430;
	st.shared.u32 	[%r90+20], %r429;
	st.shared.u32 	[%r90+24], %r428;
	st.shared.u32 	[%r90+28], %r427;
	st.shared.u32 	[%r90+32], %r426;
	st.shared.u32 	[%r90+36], %r425;
	st.shared.u32 	[%r90+40], %r424;
	st.shared.u32 	[%r90+44], %r423;
	st.shared.u32 	[%r90+48], %r422;
	st.shared.u32 	[%r90+52], %r421;
	st.shared.u32 	[%r90+56], %r420;
	st.shared.u32 	[%r90+60], %r419;
	st.shared.u32 	[%r90+64], %r418;
	st.shared.u32 	[%r90+68], %r417;
	st.shared.u32 	[%r90+72], %r416;
	st.shared.u32 	[%r90+76], %r415;
$L__BB0_15:
	bar.sync 	0;
	shr.u32 	%r239, %r392, 1;
	setp.gt.u32 	%p9, %r392, 1;
	mov.u32 	%r392, %r239;
	@%p9 bra 	$L__BB0_6;
	bar.sync 	0;
	setp.ne.s32 	%p10, %r1, 0;
	setp.ge.u32 	%p11, %r4, %r240;
	or.pred  	%p12, %p10, %p11;
	@%p12 bra 	$L__BB0_18;
	ld.param.u64 	%rd17, [_Z12gpu_get_topkPiiS__param_2];
	cvta.to.global.u64 	%rd6, %rd17;
	mul.lo.s32 	%r306, %r2, 20;
	mul.wide.u32 	%rd7, %r306, 4;
	add.s64 	%rd8, %rd6, %rd7;
	st.global.u32 	[%rd8], %r434;
	st.global.u32 	[%rd8+4], %r433;
	st.global.u32 	[%rd8+8], %r432;
	st.global.u32 	[%rd8+12], %r431;
	add.s32 	%r307, %r306, 4;
	mul.wide.u32 	%rd9, %r307, 4;
	add.s64 	%rd10, %rd6, %rd9;
	st.global.u32 	[%rd10], %r430;
	st.global.u32 	[%rd10+4], %r429;
	st.global.u32 	[%rd10+8], %r428;
	st.global.u32 	[%rd10+12], %r427;
	add.s32 	%r308, %r306, 8;
	mul.wide.u32 	%rd11, %r308, 4;
	add.s64 	%rd12, %rd6, %rd11;
	st.global.u32 	[%rd12], %r426;
	st.global.u32 	[%rd12+4], %r425;
	st.global.u32 	[%rd12+8], %r424;
	st.global.u32 	[%rd12+12], %r423;
	add.s32 	%r309, %r306, 12;
	mul.wide.u32 	%rd13, %r309, 4;
	add.s64 	%rd14, %rd6, %rd13;
	st.global.u32 	[%rd14], %r422;
	st.global.u32 	[%rd14+4], %r421;
	st.global.u32 	[%rd14+8], %r420;
	st.global.u32 	[%rd14+12], %r419;
	add.s32 	%r310, %r306, 16;
	mul.wide.u32 	%rd15, %r310, 4;
	add.s64 	%rd16, %rd6, %rd15;
	st.global.u32 	[%rd16], %r418;
	st.global.u32 	[%rd16+4], %r417;
	st.global.u32 	[%rd16+8], %r416;
	st.global.u32 	[%rd16+12], %r415;
	bar.sync 	0;
$L__BB0_18:
	ret;

}


// ===== COMPILED SASS (sm_100) =====

	.target	sm_100

	.elftype	@"ET_EXEC"


//--------------------- .note.nv.tkinfo           --------------------------
	.section	.note.nv.tkinfo,"",@"SHT_NOTE"
	.sectionflags	@"SHF_NOTE_NV_TKINFO"
	.tkinfo
        /*0018*/ 	.word	0x00000002
        /*0030*/ 	.string	""
        /*0030*/ 	.string	"ptxas"
        /*0030*/ 	.string	"Cuda compilation tools, release 13.0, V13.0.88"
        /*0030*/ 	.string	"Build cuda_13.0.r13.0/compiler.36424714_0"
        /*0030*/ 	.string	"-arch sm_100 -m 64 "



//--------------------- .note.nv.cuinfo           --------------------------
	.section	.note.nv.cuinfo,"",@"SHT_NOTE"
	.sectionflags	@"SHF_NOTE_NV_CUINFO"
        /*0018*/ 	.short	0x0002
        /*001a*/ 	.short	0x0064
        /*001c*/ 	.short	0x0082
	.zero		2


//--------------------- .nv.info                  --------------------------
	.section	.nv.info,"",@"SHT_CUDA_INFO"
	.align	4


	//----- nvinfo : EIATTR_REGCOUNT
	.align		4
        /*0000*/ 	.byte	0x04, 0x2f
        /*0002*/ 	.short	(.L_1 - .L_0)
	.align		4
.L_0:
        /*0004*/ 	.word	index@(_Z12gpu_get_topkPiiS_)
        /*0008*/ 	.word	0x00000020


	//----- nvinfo : EIATTR_FRAME_SIZE
	.align		4
.L_1:
        /*000c*/ 	.byte	0x04, 0x11
        /*000e*/ 	.short	(.L_3 - .L_2)
	.align		4
.L_2:
        /*0010*/ 	.word	index@(_Z12gpu_get_topkPiiS_)
        /*0014*/ 	.word	0x00000000


	//----- nvinfo : EIATTR_MIN_STACK_SIZE
	.align		4
.L_3:
        /*0018*/ 	.byte	0x04, 0x12
        /*001a*/ 	.short	(.L_5 - .L_4)
	.align		4
.L_4:
        /*001c*/ 	.word	index@(_Z12gpu_get_topkPiiS_)
        /*0020*/ 	.word	0x00000000
.L_5:


//--------------------- .nv.compat                --------------------------
	.section	.nv.compat,"",@"SHT_CUDA_COMPAT_INFO"
	.align	4
        /*0000*/ 	.byte	0x02, 0x09, 0x00, 0x00, 0x02, 0x02, 0x01, 0x00, 0x02, 0x05, 0x05, 0x00, 0x03, 0x07, 0x01, 0x01
        /*0010*/ 	.byte	0x02, 0x03, 0x00, 0x00, 0x02, 0x06, 0x01, 0x00, 0x04, 0x0b, 0x08, 0x00, 0x09, 0x00, 0x00, 0x00
        /*0020*/ 	.byte	0x00, 0x00, 0x00, 0x00


//--------------------- .nv.info._Z12gpu_get_topkPiiS_ --------------------------
	.section	.nv.info._Z12gpu_get_topkPiiS_,"",@"SHT_CUDA_INFO"
	.sectionflags	@""
	.align	4


	//----- nvinfo : EIATTR_CUDA_API_VERSION
	.align		4
        /*0000*/ 	.byte	0x04, 0x37
        /*0002*/ 	.short	(.L_7 - .L_6)
.L_6:
        /*0004*/ 	.word	0x00000082


	//----- nvinfo : EIATTR_KPARAM_INFO
	.align		4
.L_7:
        /*0008*/ 	.byte	0x04, 0x17
        /*000a*/ 	.short	(.L_9 - .L_8)
.L_8:
        /*000c*/ 	.word	0x00000000
        /*0010*/ 	.short	0x0002
        /*0012*/ 	.short	0x0010
        /*0014*/ 	.byte	0x00, 0xf5, 0x21, 0x00


	//----- nvinfo : EIATTR_KPARAM_INFO
	.align		4
.L_9:
        /*0018*/ 	.byte	0x04, 0x17
        /*001a*/ 	.short	(.L_11 - .L_10)
.L_10:
        /*001c*/ 	.word	0x00000000
        /*0020*/ 	.short	0x0001
        /*0022*/ 	.short	0x0008
        /*0024*/ 	.byte	0x00, 0xf0, 0x11, 0x00


	//----- nvinfo : EIATTR_KPARAM_INFO
	.align		4
.L_11:
        /*0028*/ 	.byte	0x04, 0x17
        /*002a*/ 	.short	(.L_13 - .L_12)
.L_12:
        /*002c*/ 	.word	0x00000000
        /*0030*/ 	.short	0x0000
        /*0032*/ 	.short	0x0000
        /*0034*/ 	.byte	0x00, 0xf5, 0x21, 0x00


	//----- nvinfo : EIATTR_SPARSE_MMA_MASK
	.align		4
.L_13:
        /*0038*/ 	.byte	0x03, 0x50
        /*003a*/ 	.short	0x0000


	//----- nvinfo : EIATTR_MAXREG_COUNT
	.align		4
        /*003c*/ 	.byte	0x03, 0x1b
        /*003e*/ 	.short	0x00ff


	//----- nvinfo : EIATTR_NUM_BARRIERS
	.align		4
        /*0040*/ 	.byte	0x02, 0x4c
        /*0042*/ 	.byte	0x01
	.zero		1


	//----- nvinfo : EIATTR_MERCURY_ISA_VERSION
	.align		4
        /*0044*/ 	.byte	0x03, 0x5f
        /*0046*/ 	.short	0x0101


	//----- nvinfo : EIATTR_VRC_CTA_INIT_COUNT
	.align		4
        /*0048*/ 	.byte	0x02, 0x4a
	.zero		1
	.zero		1


	//----- nvinfo : EIATTR_EXIT_INSTR_OFFSETS
	.align		4
        /*004c*/ 	.byte	0x04, 0x1c
        /*004e*/ 	.short	(.L_15 - .L_14)


	//   ....[0]....
.L_14:
        /*0050*/ 	.word	0x00000cb0


	//   ....[1]....
        /*0054*/ 	.word	0x00001140


	//----- nvinfo : EIATTR_CRS_STACK_SIZE
	.align		4
.L_15:
        /*0058*/ 	.byte	0x04, 0x1e
        /*005a*/ 	.short	(.L_17 - .L_16)
.L_16:
        /*005c*/ 	.word	0x00000000


	//----- nvinfo : EIATTR_CBANK_PARAM_SIZE
	.align		4
.L_17:
        /*0060*/ 	.byte	0x03, 0x19
        /*0062*/ 	.short	0x0018


	//----- nvinfo : EIATTR_PARAM_CBANK
	.align		4
        /*0064*/ 	.byte	0x04, 0x0a
        /*0066*/ 	.short	(.L_19 - .L_18)
	.align		4
.L_18:
        /*0068*/ 	.word	index@(.nv.constant0._Z12gpu_get_topkPiiS_)
        /*006c*/ 	.short	0x0380
        /*006e*/ 	.short	0x0018


	//----- nvinfo : EIATTR_SW_WAR
	.align		4
.L_19:
        /*0070*/ 	.byte	0x04, 0x36
        /*0072*/ 	.short	(.L_21 - .L_20)
.L_20:
        /*0074*/ 	.word	0x00000008
.L_21:


//--------------------- .nv.callgraph             --------------------------
	.section	.nv.callgraph,"",@"SHT_CUDA_CALLGRAPH"
	.align	4
	.sectionentsize	8
	.align		4
        /*0000*/ 	.word	0x00000000
	.align		4
        /*0004*/ 	.word	0xffffffff
	.align		4
        /*0008*/ 	.word	0x00000000
	.align		4
        /*000c*/ 	.word	0xfffffffe
	.align		4
        /*0010*/ 	.word	0x00000000
	.align		4
        /*0014*/ 	.word	0xfffffffd
	.align		4
        /*0018*/ 	.word	0x00000000
	.align		4
        /*001c*/ 	.word	0xfffffffc


//--------------------- .text._Z12gpu_get_topkPiiS_ --------------------------
	.section	.text._Z12gpu_get_topkPiiS_,"ax",@progbits
	.align	128
        .global         _Z12gpu_get_topkPiiS_
        .type           _Z12gpu_get_topkPiiS_,@function
        .size           _Z12gpu_get_topkPiiS_,(.L_x_14 - _Z12gpu_get_topkPiiS_)
        .other          _Z12gpu_get_topkPiiS_,@"STO_CUDA_ENTRY STV_DEFAULT"
_Z12gpu_get_topkPiiS_:
.text._Z12gpu_get_topkPiiS_:
[----:B------:R-:W-:Y:S01]  /*0000*/  LDC R1, c[0x0][0x37c] ;  /* 0x0000df00ff017b82 */ /* 0x000fe20000000800 */
[----:B------:R-:W0:Y:S07]  /*0010*/  S2R R0, SR_TID.X ;  /* 0x0000000000007919 */ /* 0x000e2e0000002100 */
[----:B------:R-:W1:Y:S01]  /*0020*/  S2UR UR11, SR_CTAID.X ;  /* 0x00000000000b79c3 */ /* 0x000e620000002500 */
[----:B------:R-:W1:Y:S01]  /*0030*/  LDCU UR4, c[0x0][0x360] ;  /* 0x00006c00ff0477ac */ /* 0x000e620008000800 */
[----:B------:R-:W-:Y:S01]  /*0040*/  BSSY.RECONVERGENT B0, `(.L_x_0) ;  /* 0x0000045000007945 */ /* 0x000fe20003800200 */
[----:B------:R-:W-:-:S02]  /*0050*/  CS2R R22, SRZ ;  /* 0x0000000000167805 */ /* 0x000fc4000001ff00 */
[----:B------:R-:W-:Y:S01]  /*0060*/  CS2R R20, SRZ ;  /* 0x0000000000147805 */ /* 0x000fe2000001ff00 */
[----:B------:R-:W2:Y:S01]  /*0070*/  LDCU UR5, c[0x0][0x388] ;  /* 0x00007100ff0577ac */ /* 0x000ea20008000800 */
[----:B------:R-:W-:Y:S02]  /*0080*/  CS2R R18, SRZ ;  /* 0x0000000000127805 */ /* 0x000fe4000001ff00 */
[----:B------:R-:W-:Y:S02]  /*0090*/  CS2R R16, SRZ ;  /* 0x0000000000107805 */ /* 0x000fe4000001ff00 */
[----:B------:R-:W-:Y:S01]  /*00a0*/  CS2R R14, SRZ ;  /* 0x00000000000e7805 */ /* 0x000fe2000001ff00 */
[----:B------:R-:W3:Y:S01]  /*00b0*/  LDCU.64 UR12, c[0x0][0x358] ;  /* 0x00006b00ff0c77ac */ /* 0x000ee20008000a00 */
[----:B------:R-:W-:Y:S02]  /*00c0*/  CS2R R12, SRZ ;  /* 0x00000000000c7805 */ /* 0x000fe4000001ff00 */
[----:B------:R-:W-:-:S02]  /*00d0*/  CS2R R10, SRZ ;  /* 0x00000000000a7805 */ /* 0x000fc4000001ff00 */
[----:B------:R-:W-:Y:S01]  /*00e0*/  CS2R R8, SRZ ;  /* 0x0000000000087805 */ /* 0x000fe2000001ff00 */
[----:B------:R-:W4:Y:S01]  /*00f0*/  LDCU UR6, c[0x0][0x388] ;  /* 0x00007100ff0677ac */ /* 0x000f220008000800 */
[----:B------:R-:W-:Y:S02]  /*0100*/  CS2R R6, SRZ ;  /* 0x0000000000067805 */ /* 0x000fe4000001ff00 */
[----:B------:R-:W-:Y:S01]  /*0110*/  CS2R R4, SRZ ;  /* 0x0000000000047805 */ /* 0x000fe2000001ff00 */
[----:B-1----:R-:W-:-:S06]  /*0120*/  UIMAD UR7, UR11, UR4, URZ ;  /* 0x000000040b0772a4 */ /* 0x002fcc000f8e02ff */
[----:B0-----:R-:W-:-:S05]  /*0130*/  VIADD R3, R0, UR7 ;  /* 0x0000000700037c36 */ /* 0x001fca0008000000 */
[----:B--2---:R-:W-:-:S13]  /*0140*/  ISETP.GE.AND P0, PT, R3, UR5, PT ;  /* 0x0000000503007c0c */ /* 0x004fda000bf06270 */
[----:B---34-:R-:W-:Y:S05]  /*0150*/  @P0 BRA `(.L_x_1) ;  /* 0x0000000000cc0947 */ /* 0x018fea0003800000 */
[----:B------:R-:W0:Y:S01]  /*0160*/  LDC R2, c[0x0][0x370] ;  /* 0x0000dc00ff027b82 */ /* 0x000e220000000800 */
[----:B------:R-:W-:Y:S02]  /*0170*/  IMAD.MOV.U32 R23, RZ, RZ, RZ ;  /* 0x000000ffff177224 */ /* 0x000fe400078e00ff */
[----:B0-----:R-:W-:-:S07]  /*0180*/  IMAD R2, R2, UR4, RZ ;  /* 0x0000000402027c24 */ /* 0x001fce000f8e02ff */
.L_x_4:
[----:B------:R-:W0:Y:S02]  /*0190*/  LDC.64 R24, c[0x0][0x380] ;  /* 0x0000e000ff187b82 */ /* 0x000e240000000a00 */
[----:B0-----:R-:W-:-:S05]  /*01a0*/  IMAD.WIDE R24, R3, 0x4, R24 ;  /* 0x0000000403187825 */ /* 0x001fca00078e0218 */
[----:B------:R-:W2:Y:S01]  /*01b0*/  LDG.E R27, desc[UR12][R24.64] ;  /* 0x0000000c181b7981 */ /* 0x000ea2000c1e1900 */
[----:B------:R-:W-:Y:S01]  /*01c0*/  IMAD.IADD R3, R2, 0x1, R3 ;  /* 0x0000000102037824 */ /* 0x000fe200078e0203 */
[----:B------:R-:W-:Y:S04]  /*01d0*/  BSSY.RECONVERGENT B1, `(.L_x_2) ;  /* 0x000002a000017945 */ /* 0x000fe80003800200 */
[----:B------:R-:W-:Y:S02]  /*01e0*/  ISETP.GE.AND P1, PT, R3, UR6, PT ;  /* 0x0000000603007c0c */ /* 0x000fe4000bf26270 */
[----:B--2---:R-:W-:-:S13]  /*01f0*/  ISETP.GT.AND P0, PT, R27, R23, PT ;  /* 0x000000171b00720c */ /* 0x004fda0003f04270 */
[----:B------:R-:W-:Y:S05]  /*0200*/  @!P0 BRA `(.L_x_3) ;  /* 0x0000000000988947 */ /* 0x000fea0003800000 */
[CC--:B------:R-:W-:Y:S02]  /*0210*/  VIMNMX R24, PT, PT, R22.reuse, R27.reuse, !PT ;  /* 0x0000001b16187248 */ /* 0x0c0fe40007fe0100 */
[----:B------:R-:W-:Y:S02]  /*0220*/  VIMNMX R23, PT, PT, R22, R27, PT ;  /* 0x0000001b16177248 */ /* 0x000fe40003fe0100 */
[CC--:B------:R-:W-:Y:S02]  /*0230*/  VIMNMX R25, PT, PT, R21.reuse, R24.reuse, !PT ;  /* 0x0000001815197248 */ /* 0x0c0fe40007fe0100 */
[----:B------:R-:W-:Y:S02]  /*0240*/  VIMNMX R22, PT, PT, R21, R24, PT ;  /* 0x0000001815167248 */ /* 0x000fe40003fe0100 */
[CC--:B------:R-:W-:Y:S02]  /*0250*/  VIMNMX R26, PT, PT, R20.reuse, R25.reuse, !PT ;  /* 0x00000019141a7248 */ /* 0x0c0fe40007fe0100 */
[----:B------:R-:W-:-:S02]  /*0260*/  VIMNMX R21, PT, PT, R20, R25, PT ;  /* 0x0000001914157248 */ /* 0x000fc40003fe0100 */
        /* <DEDUP_REMOVED lines=30> */
[CC--:B------:R-:W-:Y:S02]  /*0450*/  VIMNMX R5, PT, PT, R4.reuse, R25.reuse, PT ;  /* 0x0000001904057248 */ /* 0x0c0fe40003fe0100 */
[----:B------:R-:W-:-:S07]  /*0460*/  VIMNMX R4, PT, PT, R4, R25, !PT ;  /* 0x0000001904047248 */ /* 0x000fce0007fe0100 */
.L_x_3:
[----:B------:R-:W-:Y:S05]  /*0470*/  BSYNC.RECONVERGENT B1 ;  /* 0x0000000000017941 */ /* 0x000fea0003800200 */
.L_x_2:
[----:B------:R-:W-:Y:S05]  /*0480*/  @!P1 BRA `(.L_x_4) ;  /* 0xfffffffc00409947 */ /* 0x000fea000383ffff */
.L_x_1:
[----:B------:R-:W-:Y:S05]  /*0490*/  BSYNC.RECONVERGENT B0 ;  /* 0x0000000000007941 */ /* 0x000fea0003800200 */
.L_x_0:
[----:B------:R-:W0:Y:S01]  /*04a0*/  S2UR UR5, SR_CgaCtaId ;  /* 0x00000000000579c3 */ /* 0x000e220000008800 */
[----:B------:R-:W-:Y:S01]  /*04b0*/  UMOV UR4, 0x400 ;  /* 0x0000040000047882 */ /* 0x000fe20000000000 */
[----:B------:R-:W-:Y:S01]  /*04c0*/  IMAD.MOV.U32 R3, RZ, RZ, 0x50 ;  /* 0x00000050ff037424 */ /* 0x000fe200078e00ff */
[----:B0-----:R-:W-:-:S03]  /*04d0*/  ULEA UR4, UR5, UR4, 0x18 ;  /* 0x0000000405047291 */ /* 0x001fc6000f8ec0ff */
[----:B------:R-:W-:-:S03]  /*04e0*/  UMOV UR5, 0x80 ;  /* 0x0000008000057882 */ /* 0x000fc60000000000 */
[----:B------:R-:W-:-:S05]  /*04f0*/  IMAD R2, R0, R3, UR4 ;  /* 0x0000000400027e24 */ /* 0x000fca000f8e0203 */
[----:B------:R0:W-:Y:S04]  /*0500*/  STS.128 [R2], R4 ;  /* 0x0000000402007388 */ /* 0x0001e80000000c00 */
[----:B------:R0:W-:Y:S04]  /*0510*/  STS.128 [R2+0x10], R8 ;  /* 0x0000100802007388 */ /* 0x0001e80000000c00 */
[----:B------:R0:W-:Y:S04]  /*0520*/  STS.128 [R2+0x20], R12 ;  /* 0x0000200c02007388 */ /* 0x0001e80000000c00 */
[----:B------:R0:W-:Y:S04]  /*0530*/  STS.128 [R2+0x30], R16 ;  /* 0x0000301002007388 */ /* 0x0001e80000000c00 */
[----:B------:R0:W-:Y:S01]  /*0540*/  STS.128 [R2+0x40], R20 ;  /* 0x0000401402007388 */ /* 0x0001e20000000c00 */
[----:B------:R-:W-:Y:S06]  /*0550*/  BAR.SYNC.DEFER_BLOCKING 0x0 ;  /* 0x0000000000007b1d */ /* 0x000fec0000010000 */
.L_x_12:
[----:B------:R-:W-:Y:S01]  /*0560*/  ISETP.GE.U32.AND P0, PT, R0, UR5, PT ;  /* 0x0000000500007c0c */ /* 0x000fe2000bf06070 */
[----:B------:R-:W-:-:S12]  /*0570*/  BSSY.RECONVERGENT B0, `(.L_x_5) ;  /* 0x0000063000007945 */ /* 0x000fd80003800200 */
[----:B-1----:R-:W-:Y:S05]  /*0580*/  @P0 BRA `(.L_x_6) ;  /* 0x0000000400840947 */ /* 0x002fea0003800000 */
[----:B------:R-:W-:Y:S02]  /*0590*/  VIADD R24, R0, UR5 ;  /* 0x0000000500187c36 */ /* 0x000fe40008000000 */
[----:B------:R-:W-:Y:S02]  /*05a0*/  IMAD.MOV.U32 R3, RZ, RZ, 0x50 ;  /* 0x00000050ff037424 */ /* 0x000fe400078e00ff */
[----:B------:R-:W-:Y:S02]  /*05b0*/  IMAD.MOV.U32 R25, RZ, RZ, 0x4 ;  /* 0x00000004ff197424 */ /* 0x000fe400078e00ff */
[----:B------:R-:W-:Y:S02]  /*05c0*/  IMAD R24, R24, R3, UR4 ;  /* 0x0000000418187e24 */ /* 0x000fe4000f8e0203 */
[----:B------:R-:W-:-:S07]  /*05d0*/  IMAD.MOV.U32 R3, RZ, RZ, RZ ;  /* 0x000000ffff037224 */ /* 0x000fce00078e00ff */
.L_x_11:
[----:B------:R-:W-:Y:S01]  /*05e0*/  IMAD.IADD R26, R24, 0x1, R3 ;  /* 0x00000001181a7824 */ /* 0x000fe200078e0203 */
[----:B------:R-:W-:Y:S04]  /*05f0*/  BSSY.RECONVERGENT B1, `(.L_x_7) ;  /* 0x000002a000017945 */ /* 0x000fe80003800200 */
[----:B------:R-:W1:Y:S02]  /*0600*/  LDS R27, [R26] ;  /* 0x000000001a1b7984 */ /* 0x000e640000000800 */
[----:B-1----:R-:W-:-:S13]  /*0610*/  ISETP.GT.AND P1, PT, R27, R23, PT ;  /* 0x000000171b00720c */ /* 0x002fda0003f24270 */
[----:B------:R-:W-:Y:S05]  /*0620*/  @!P1 BRA `(.L_x_8) ;  /* 0x0000000000989947 */ /* 0x000fea0003800000 */
[CC--:B------:R-:W-:Y:S02]  /*0630*/  VIMNMX R26, PT, PT, R22.reuse, R27.reuse, !PT ;  /* 0x0000001b161a7248 */ /* 0x0c0fe40007fe0100 */
[----:B0-----:R-:W-:Y:S02]  /*0640*/  VIMNMX R23, PT, PT, R22, R27, PT ;  /* 0x0000001b16177248 */ /* 0x001fe40003fe0100 */
        /* <DEDUP_REMOVED lines=36> */
.L_x_8:
[----:B------:R-:W-:Y:S05]  /*0890*/  BSYNC.RECONVERGENT B1 ;  /* 0x0000000000017941 */ /* 0x000fea0003800200 */
.L_x_7:
        /* <DEDUP_REMOVED lines=43> */
.L_x_10:
[----:B------:R-:W-:Y:S05]  /*0b50*/  BSYNC.RECONVERGENT B1 ;  /* 0x0000000000017941 */ /* 0x000fea0003800200 */
.L_x_9:
[----:B------:R-:W-:Y:S02]  /*0b60*/  VIADD R25, R25, 0x8 ;  /* 0x0000000819197836 */ /* 0x000fe40000000000 */
[----:B------:R-:W-:-:S03]  /*0b70*/  VIADD R3, R3, 0x8 ;  /* 0x0000000803037836 */ /* 0x000fc60000000000 */
[----:B------:R-:W-:-:S13]  /*0b80*/  ISETP.NE.AND P1, PT, R25, 0x54, PT ;  /* 0x000000541900780c */ /* 0x000fda0003f25270 */
[----:B------:R-:W-:Y:S05]  /*0b90*/  @P1 BRA `(.L_x_11) ;  /* 0xfffffff800901947 */ /* 0x000fea000383ffff */
.L_x_6:
[----:B------:R-:W-:Y:S05]  /*0ba0*/  BSYNC.RECONVERGENT B0 ;  /* 0x0000000000007941 */ /* 0x000fea0003800200 */
.L_x_5:
[----:B------:R-:W-:Y:S01]  /*0bb0*/  BAR.SYNC.DEFER_BLOCKING 0x0 ;  /* 0x0000000000007b1d */ /* 0x000fe20000010000 */
[----:B------:R-:W-:Y:S02]  /*0bc0*/  UISETP.GT.U32.AND UP0, UPT, UR5, 0x1, UPT ;  /* 0x000000010500788c */ /* 0x000fe4000bf04070 */
[----:B------:R-:W-:-:S07]  /*0bd0*/  USHF.R.U32.HI UR6, URZ, 0x1, UR5 ;  /* 0x00000001ff067899 */ /* 0x000fce0008011605 */
[----:B------:R-:W-:Y:S01]  /*0be0*/  UMOV UR5, UR6 ;  /* 0x0000000600057c82 */ /* 0x000fe20008000000 */
[----:B------:R1:W-:Y:S04]  /*0bf0*/  @!P0 STS.128 [R2], R4 ;  /* 0x0000000402008388 */ /* 0x0003e80000000c00 */
[----:B------:R1:W-:Y:S04]  /*0c00*/  @!P0 STS.128 [R2+0x10], R8 ;  /* 0x0000100802008388 */ /* 0x0003e80000000c00 */
[----:B------:R1:W-:Y:S04]  /*0c10*/  @!P0 STS.128 [R2+0x20], R12 ;  /* 0x0000200c02008388 */ /* 0x0003e80000000c00 */
[----:B------:R1:W-:Y:S04]  /*0c20*/  @!P0 STS.128 [R2+0x30], R16 ;  /* 0x0000301002008388 */ /* 0x0003e80000000c00 */
[----:B------:R1:W-:Y:S01]  /*0c30*/  @!P0 STS.128 [R2+0x40], R20 ;  /* 0x0000401402008388 */ /* 0x0003e20000000c00 */
[----:B------:R-:W-:Y:S06]  /*0c40*/  BAR.SYNC.DEFER_BLOCKING 0x0 ;  /* 0x0000000000007b1d */ /* 0x000fec0000010000 */
[----:B------:R-:W-:Y:S05]  /*0c50*/  BRA.U UP0, `(.L_x_12) ;  /* 0xfffffff900407547 */ /* 0x000fea000b83ffff */
[----:B------:R-:W2:Y:S02]  /*0c60*/  LDCU UR6, c[0x0][0x388] ;  /* 0x00007100ff0677ac */ /* 0x000ea40008000800 */
[----:B--2---:R-:W-:Y:S01]  /*0c70*/  UISETP.GE.U32.AND UP0, UPT, UR7, UR6, UPT ;  /* 0x000000060700728c */ /* 0x004fe2000bf06070 */
[----:B------:R-:W-:Y:S05]  /*0c80*/  BAR.SYNC.DEFER_BLOCKING 0x0 ;  /* 0x0000000000007b1d */ /* 0x000fea0000010000 */
[----:B------:R-:W-:-:S04]  /*0c90*/  PLOP3.LUT P0, PT, PT, PT, UP0, 0x80, 0x8 ;  /* 0x000000000008781c */ /* 0x000fc80003f0f008 */
[----:B------:R-:W-:-:S13]  /*0ca0*/  ISETP.NE.OR P0, PT, R0, RZ, P0 ;  /* 0x000000ff0000720c */ /* 0x000fda0000705670 */
[----:B------:R-:W-:Y:S05]  /*0cb0*/  @P0 EXIT ;  /* 0x000000000000094d */ /* 0x000fea0003800000 */
[----:B------:R-:W2:Y:S01]  /*0cc0*/  LDCU.64 UR8, c[0x0][0x390] ;  /* 0x00007200ff0877ac */ /* 0x000ea20008000a00 */
[----:B------:R-:W-:-:S04]  /*0cd0*/  UIMAD UR10, UR11, 0x14, URZ ;  /* 0x000000140b0a78a4 */ /* 0x000fc8000f8e02ff */
[----:B------:R-:W-:Y:S02]  /*0ce0*/  UIADD3 UR4, UPT, UPT, UR10, 0x4, URZ ;  /* 0x000000040a047890 */ /* 0x000fe4000fffe0ff */
[----:B--2---:R-:W-:Y:S02]  /*0cf0*/  UIMAD.WIDE.U32 UR6, UR10, 0x4, UR8 ;  /* 0x000000040a0678a5 */ /* 0x004fe4000f8e0008 */
[----:B------:R-:W-:-:S04]  /*0d00*/  UIMAD.WIDE.U32 UR4, UR4, 0x4, UR8 ;  /* 0x00000004040478a5 */ /* 0x000fc8000f8e0008 */
[----:B------:R-:W-:Y:S02]  /*0d10*/  IMAD.U32 R28, RZ, RZ, UR6 ;  /* 0x00000006ff1c7e24 */ /* 0x000fe4000f8e00ff */
[----:B------:R-:W-:Y:S02]  /*0d20*/  IMAD.U32 R29, RZ, RZ, UR7 ;  /* 0x00000007ff1d7e24 */ /* 0x000fe4000f8e00ff */
[----:B01----:R-:W-:Y:S02]  /*0d30*/  IMAD.U32 R2, RZ, RZ, UR6 ;  /* 0x00000006ff027e24 */ /* 0x003fe4000f8e00ff */
[----:B------:R-:W-:Y:S01]  /*0d40*/  IMAD.U32 R3, RZ, RZ, UR7 ;  /* 0x00000007ff037e24 */ /* 0x000fe2000f8e00ff */
[----:B------:R0:W-:Y:S01]  /*0d50*/  STG.E desc[UR12][R28.64], R4 ;  /* 0x000000041c007986 */ /* 0x0001e2000c10190c */
[----:B------:R-:W-:Y:S02]  /*0d60*/  IMAD.U32 R24, RZ, RZ, UR6 ;  /* 0x00000006ff187e24 */ /* 0x000fe4000f8e00ff */
[----:B------:R-:W-:Y:S01]  /*0d70*/  IMAD.U32 R25, RZ, RZ, UR7 ;  /* 0x00000007ff197e24 */ /* 0x000fe2000f8e00ff */
[----:B------:R1:W-:Y:S01]  /*0d80*/  STG.E desc[UR12][R2.64+0x4], R5 ;  /* 0x0000040502007986 */ /* 0x0003e2000c10190c */
[----:B------:R-:W-:Y:S01]  /*0d90*/  IMAD.U32 R26, RZ, RZ, UR6 ;  /* 0x00000006ff1a7e24 */ /* 0x000fe2000f8e00ff */
[----:B------:R-:W-:Y:S01]  /*0da0*/  UIADD3 UR6, UPT, UPT, UR10, 0x8, URZ ;  /* 0x000000080a067890 */ /* 0x000fe2000fffe0ff */
[----:B------:R-:W-:Y:S01]  /*0db0*/  IMAD.U32 R27, RZ, RZ, UR7 ;  /* 0x00000007ff1b7e24 */ /* 0x000fe2000f8e00ff */
[----:B------:R2:W-:Y:S02]  /*0dc0*/  STG.E desc[UR12][R24.64+0x8], R6 ;  /* 0x0000080618007986 */ /* 0x0005e4000c10190c */
[----:B------:R-:W-:-:S02]  /*0dd0*/  UIMAD.WIDE.U32 UR6, UR6, 0x4, UR8 ;  /* 0x00000004060678a5 */ /* 0x000fc4000f8e0008 */
[----:B------:R3:W-:Y:S01]  /*0de0*/  STG.E desc[UR12][R26.64+0xc], R7 ;  /* 0x00000c071a007986 */ /* 0x0007e2000c10190c */
[----:B0-----:R-:W-:Y:S02]  /*0df0*/  IMAD.U32 R4, RZ, RZ, UR4 ;  /* 0x00000004ff047e24 */ /* 0x001fe4000f8e00ff */
[----:B-1----:R-:W-:Y:S02]  /*0e00*/  IMAD.U32 R2, RZ, RZ, UR4 ;  /* 0x00000004ff027e24 */ /* 0x002fe4000f8e00ff */
[----:B------:R-:W-:Y:S02]  /*0e10*/  IMAD.U32 R3, RZ, RZ, UR5 ;  /* 0x00000005ff037e24 */ /* 0x000fe4000f8e00ff */
[----:B--2---:R-:W-:Y:S02]  /*0e20*/  IMAD.U32 R24, RZ, RZ, UR4 ;  /* 0x00000004ff187e24 */ /* 0x004fe4000f8e00ff */
[----:B------:R-:W-:Y:S01]  /*0e30*/  IMAD.U32 R25, RZ, RZ, UR5 ;  /* 0x00000005ff197e24 */ /* 0x000fe2000f8e00ff */
[----:B------:R0:W-:Y:S01]  /*0e40*/  STG.E desc[UR12][R2.64], R8 ;  /* 0x0000000802007986 */ /* 0x0001e2000c10190c */
[----:B---3--:R-:W-:Y:S01]  /*0e50*/  IMAD.U32 R26, RZ, RZ, UR4 ;  /* 0x00000004ff1a7e24 */ /* 0x008fe2000f8e00ff */
[----:B------:R-:W-:Y:S01]  /*0e60*/  UIADD3 UR4, UPT, UPT, UR10, 0xc, URZ ;  /* 0x0000000c0a047890 */ /* 0x000fe2000fffe0ff */
[----:B------:R-:W-:Y:S01]  /*0e70*/  IMAD.U32 R27, RZ, RZ, UR5 ;  /* 0x00000005ff1b7e24 */ /* 0x000fe2000f8e00ff */
[----:B------:R-:W-:Y:S01]  /*0e80*/  UIADD3 UR10, UPT, UPT, UR10, 0x10, URZ ;  /* 0x000000100a0a7890 */ /* 0x000fe2000fffe0ff */
[----:B------:R-:W-:Y:S01]  /*0e90*/  IMAD.U32 R5, RZ, RZ, UR5 ;  /* 0x00000005ff057e24 */ /* 0x000fe2000f8e00ff */
[----:B------:R-:W-:Y:S01]  /*0ea0*/  UIMAD.WIDE.U32 UR4, UR4, 0x4, UR8 ;  /* 0x00000004040478a5 */ /* 0x000fe2000f8e0008 */
[----:B------:R1:W-:Y:S01]  /*0eb0*/  STG.E desc[UR12][R24.64+0x4], R9 ;  /* 0x0000040918007986 */ /* 0x0003e2000c10190c */
[----:B------:R-:W-:-:S02]  /*0ec0*/  IMAD.U32 R28, RZ, RZ, UR6 ;  /* 0x00000006ff1c7e24 */ /* 0x000fc4000f8e00ff */
[----:B------:R-:W-:Y:S01]  /*0ed0*/  IMAD.U32 R29, RZ, RZ, UR7 ;  /* 0x00000007ff1d7e24 */ /* 0x000fe2000f8e00ff */
[----:B------:R2:W-:Y:S01]  /*0ee0*/  STG.E desc[UR12][R26.64+0x8], R10 ;  /* 0x0000080a1a007986 */ /* 0x0005e2000c10190c */
[----:B0-----:R-:W-:Y:S02]  /*0ef0*/  IMAD.U32 R2, RZ, RZ, UR6 ;  /* 0x00000006ff027e24 */ /* 0x001fe4000f8e00ff */
[----:B------:R-:W-:Y:S01]  /*0f00*/  IMAD.U32 R3, RZ, RZ, UR7 ;  /* 0x00000007ff037e24 */ /* 0x000fe2000f8e00ff */
[----:B------:R0:W-:Y:S01]  /*0f10*/  STG.E desc[UR12][R4.64+0xc], R11 ;  /* 0x00000c0b04007986 */ /* 0x0001e2000c10190c */
[----:B------:R-:W-:Y:S02]  /*0f20*/  IMAD.U32 R6, RZ, RZ, UR6 ;  /* 0x00000006ff067e24 */ /* 0x000fe4000f8e00ff */
[----:B------:R-:W-:Y:S01]  /*0f30*/  IMAD.U32 R7, RZ, RZ, UR7 ;  /* 0x00000007ff077e24 */ /* 0x000fe2000f8e00ff */
[----:B------:R-:W-:Y:S01]  /*0f40*/  STG.E desc[UR12][R28.64], R12 ;  /* 0x0000000c1c007986 */ /* 0x000fe2000c10190c */
[----:B------:R-:W-:-:S02]  /*0f50*/  IMAD.U32 R8, RZ, RZ, UR6 ;  /* 0x00000006ff087e24 */ /* 0x000fc4000f8e00ff */
[----:B-1----:R-:W-:Y:S01]  /*0f60*/  IMAD.U32 R9, RZ, RZ, UR7 ;  /* 0x00000007ff097e24 */ /* 0x002fe2000f8e00ff */
[----:B------:R-:W-:Y:S01]  /*0f70*/  UIMAD.WIDE.U32 UR6, UR10, 0x4, UR8 ;  /* 0x000000040a0678a5 */ /* 0x000fe2000f8e0008 */
[----:B------:R-:W-:Y:S01]  /*0f80*/  IMAD.U32 R24, RZ, RZ, UR4 ;  /* 0x00000004ff187e24 */ /* 0x000fe2000f8e00ff */
[----:B------:R1:W-:Y:S01]  /*0f90*/  STG.E desc[UR12][R2.64+0x4], R13 ;  /* 0x0000040d02007986 */ /* 0x0003e2000c10190c */
[----:B------:R-:W-:Y:S02]  /*0fa0*/  IMAD.U32 R25, RZ, RZ, UR5 ;  /* 0x00000005ff197e24 */ /* 0x000fe4000f8e00ff */
[----:B--2---:R-:W-:Y:S01]  /*0fb0*/  IMAD.U32 R26, RZ, RZ, UR4 ;  /* 0x00000004ff1a7e24 */ /* 0x004fe2000f8e00ff */
[----:B------:R2:W-:Y:S01]  /*0fc0*/  STG.E desc[UR12][R6.64+0x8], R14 ;  /* 0x0000080e06007986 */ /* 0x0005e2000c10190c */
[----:B------:R-:W-:Y:S02]  /*0fd0*/  IMAD.U32 R27, RZ, RZ, UR5 ;  /* 0x00000005ff1b7e24 */ /* 0x000fe4000f8e00ff */
[----:B0-----:R-:W-:Y:S01]  /*0fe0*/  IMAD.U32 R4, RZ, RZ, UR4 ;  /* 0x00000004ff047e24 */ /* 0x001fe2000f8e00ff */
[----:B------:R-:W-:Y:S01]  /*0ff0*/  STG.E desc[UR12][R8.64+0xc], R15 ;  /* 0x00000c0f08007986 */ /* 0x000fe2000c10190c */
[----:B------:R-:W-:-:S02]  /*1000*/  IMAD.U32 R5, RZ, RZ, UR5 ;  /* 0x00000005ff057e24 */ /* 0x000fc4000f8e00ff */
[----:B------:R-:W-:Y:S01]  /*1010*/  IMAD.U32 R10, RZ, RZ, UR6 ;  /* 0x00000006ff0a7e24 */ /* 0x000fe2000f8e00ff */
[----:B------:R-:W-:Y:S01]  /*1020*/  STG.E desc[UR12][R24.64], R16 ;  /* 0x0000001018007986 */ /* 0x000fe2000c10190c */
[----:B-1----:R-:W-:Y:S02]  /*1030*/  IMAD.U32 R2, RZ, RZ, UR4 ;  /* 0x00000004ff027e24 */ /* 0x002fe4000f8e00ff */
[----:B------:R-:W-:Y:S01]  /*1040*/  IMAD.U32 R3, RZ, RZ, UR5 ;  /* 0x00000005ff037e24 */ /* 0x000fe2000f8e00ff */
[----:B------:R-:W-:Y:S01]  /*1050*/  STG.E desc[UR12][R26.64+0x4], R17 ;  /* 0x000004111a007986 */ /* 0x000fe2000c10190c */
[----:B------:R-:W-:Y:S02]  /*1060*/  IMAD.U32 R11, RZ, RZ, UR7 ;  /* 0x00000007ff0b7e24 */ /* 0x000fe4000f8e00ff */
[----:B--2---:R-:W-:Y:S01]  /*1070*/  IMAD.U32 R6, RZ, RZ, UR6 ;  /* 0x00000006ff067e24 */ /* 0x004fe2000f8e00ff */
[----:B------:R-:W-:Y:S01]  /*1080*/  STG.E desc[UR12][R4.64+0x8], R18 ;  /* 0x0000081204007986 */ /* 0x000fe2000c10190c */
[----:B------:R-:W-:-:S02]  /*1090*/  IMAD.U32 R7, RZ, RZ, UR7 ;  /* 0x00000007ff077e24 */ /* 0x000fc4000f8e00ff */
[----:B------:R-:W-:Y:S01]  /*10a0*/  IMAD.U32 R12, RZ, RZ, UR6 ;  /* 0x00000006ff0c7e24 */ /* 0x000fe2000f8e00ff */
[----:B------:R-:W-:Y:S01]  /*10b0*/  STG.E desc[UR12][R2.64+0xc], R19 ;  /* 0x00000c1302007986 */ /* 0x000fe2000c10190c */
[----:B------:R-:W-:Y:S02]  /*10c0*/  IMAD.U32 R13, RZ, RZ, UR7 ;  /* 0x00000007ff0d7e24 */ /* 0x000fe4000f8e00ff */
[----:B------:R-:W-:Y:S01]  /*10d0*/  IMAD.U32 R28, RZ, RZ, UR6 ;  /* 0x00000006ff1c7e24 */ /* 0x000fe2000f8e00ff */
[----:B------:R-:W-:Y:S01]  /*10e0*/  STG.E desc[UR12][R10.64], R20 ;  /* 0x000000140a007986 */ /* 0x000fe2000c10190c */
[----:B------:R-:W-:-:S03]  /*10f0*/  IMAD.U32 R29, RZ, RZ, UR7 ;  /* 0x00000007ff1d7e24 */ /* 0x000fc6000f8e00ff */
[----:B------:R-:W-:Y:S04]  /*1100*/  STG.E desc[UR12][R6.64+0x4], R21 ;  /* 0x0000041506007986 */ /* 0x000fe8000c10190c */
[----:B------:R-:W-:Y:S04]  /*1110*/  STG.E desc[UR12][R12.64+0x8], R22 ;  /* 0x000008160c007986 */ /* 0x000fe8000c10190c */
[----:B------:R-:W-:Y:S01]  /*1120*/  STG.E desc[UR12][R28.64+0xc], R23 ;  /* 0x00000c171c007986 */ /* 0x000fe2000c10190c */
[----:B------:R-:W-:Y:S06]  /*1130*/  BAR.SYNC.DEFER_BLOCKING 0x0 ;  /* 0x0000000000007b1d */ /* 0x000fec0000010000 */
[----:B------:R-:W-:Y:S05]  /*1140*/  EXIT ;  /* 0x000000000000794d */ /* 0x000fea0003800000 */
.L_x_13:
[----:B------:R-:W-:-:S00]  /*1150*/  BRA `(.L_x_13) ;  /* 0xfffffffc00fc7947 */ /* 0x000fc0000383ffff */
[----:B------:R-:W-:-:S00]  /*1160*/  NOP ;  /* 0x0000000000007918 */ /* 0x000fc00000000000 */
        /* <DEDUP_REMOVED lines=9> */
.L_x_14:


//--------------------- .nv.shared._Z12gpu_get_topkPiiS_ --------------------------
	.section	.nv.shared._Z12gpu_get_topkPiiS_,"aw",@nobits
	.sectionflags	@""
	.align	4
.nv.shared._Z12gpu_get_topkPiiS_:
	.zero		21504


//--------------------- .nv.shared.reserved.0     --------------------------
	.section	.nv.shared.reserved.0,"aw",@nobits
	.weak		__nv_reservedSMEM_offset_0_alias
	.size		__nv_reservedSMEM_offset_0_alias, 0, 64
	.other		__nv_reservedSMEM_offset_0_alias,@"STO_CUDA_RESERVED_SHARED STV_DEFAULT"
__nv_reservedSMEM_offset_0_alias:
	.zero		0
	.zero		64


//--------------------- .nv.constant0._Z12gpu_get_topkPiiS_ --------------------------
	.section	.nv.constant0._Z12gpu_get_topkPiiS_,"a",@progbits
	.sectionflags	@""
	.align	4
.nv.constant0._Z12gpu_get_topkPiiS_:
	.zero		920


//--------------------- SYMBOLS --------------------------

	.type		.nv.reservedSmem.offset0,@object
	.size		.nv.reservedSmem.offset0,0x4
	.type		.nv.reservedSmem.cap,@object
	.size		.nv.reservedSmem.cap,0x4
